//
// Generated by NVIDIA NVVM Compiler
//
// Compiler Build ID: CL-36424714
// Cuda compilation tools, release 13.0, V13.0.88
// Based on NVVM 20.0.0
//

.version 9.0
.target sm_100
.address_size 64

	// .globl	_Z17kernel_operationsPiS_

.visible .entry _Z17kernel_operationsPiS_(
	.param .u64 .ptr .align 1 _Z17kernel_operationsPiS__param_0,
	.param .u64 .ptr .align 1 _Z17kernel_operationsPiS__param_1
)
{
	.reg .b32 	%r<9>;
	.reg .b64 	%rd<8>;

	ld.param.u64 	%rd1, [_Z17kernel_operationsPiS__param_0];
	ld.param.u64 	%rd2, [_Z17kernel_operationsPiS__param_1];
	cvta.to.global.u64 	%rd3, %rd2;
	cvta.to.global.u64 	%rd4, %rd1;
	mov.u32 	%r1, %ctaid.x;
	mov.u32 	%r2, %ntid.x;
	mov.u32 	%r3, %tid.x;
	mad.lo.s32 	%r4, %r1, %r2, %r3;
	mul.wide.u32 	%rd5, %r4, 4;
	add.s64 	%rd6, %rd4, %rd5;
	ld.global.u32 	%r5, [%rd6];
	add.s64 	%rd7, %rd3, %rd5;
	ld.global.u32 	%r6, [%rd7];
	sub.s32 	%r7, %r5, %r6;
	mul.lo.s32 	%r8, %r7, %r7;
	st.global.u32 	[%rd6], %r8;
	ret;

}


// ===== COMPILED SASS (sm_100) =====

	.target	sm_100

	.elftype	@"ET_EXEC"


//--------------------- .note.nv.tkinfo           --------------------------
	.section	.note.nv.tkinfo,"",@"SHT_NOTE"
	.sectionflags	@"SHF_NOTE_NV_TKINFO"
	.tkinfo
        /*0018*/ 	.word	0x00000002
        /*0030*/ 	.string	""
        /*0030*/ 	.string	"ptxas"
        /*0030*/ 	.string	"Cuda compilation tools, release 13.0, V13.0.88"
        /*0030*/ 	.string	"Build cuda_13.0.r13.0/compiler.36424714_0"
        /*0030*/ 	.string	"-arch sm_100 -m 64 "



//--------------------- .note.nv.cuinfo           --------------------------
	.section	.note.nv.cuinfo,"",@"SHT_NOTE"
	.sectionflags	@"SHF_NOTE_NV_CUINFO"
        /*0018*/ 	.short	0x0002
        /*001a*/ 	.short	0x0064
        /*001c*/ 	.short	0x0082
	.zero		2


//--------------------- .nv.info                  --------------------------
	.section	.nv.info,"",@"SHT_CUDA_INFO"
	.align	4


	//----- nvinfo : EIATTR_REGCOUNT
	.align		4
        /*0000*/ 	.byte	0x04, 0x2f
        /*0002*/ 	.short	(.L_1 - .L_0)
	.align		4
.L_0:
        /*0004*/ 	.word	index@(_Z17kernel_operationsPiS_)
        /*0008*/ 	.word	0x0000000a


	//----- nvinfo : EIATTR_FRAME_SIZE
	.align		4
.L_1:
        /*000c*/ 	.byte	0x04, 0x11
        /*000e*/ 	.short	(.L_3 - .L_2)
	.align		4
.L_2:
        /*0010*/ 	.word	index@(_Z17kernel_operationsPiS_)
        /*0014*/ 	.word	0x00000000


	//----- nvinfo : EIATTR_MIN_STACK_SIZE
	.align		4
.L_3:
        /*0018*/ 	.byte	0x04, 0x12
        /*001a*/ 	.short	(.L_5 - .L_4)
	.align		4
.L_4:
        /*001c*/ 	.word	index@(_Z17kernel_operationsPiS_)
        /*0020*/ 	.word	0x00000000
.L_5:


//--------------------- .nv.compat                --------------------------
	.section	.nv.compat,"",@"SHT_CUDA_COMPAT_INFO"
	.align	4
        /*0000*/ 	.byte	0x02, 0x09, 0x00, 0x00, 0x02, 0x02, 0x01, 0x00, 0x02, 0x05, 0x05, 0x00, 0x03, 0x07, 0x01, 0x01
        /*0010*/ 	.byte	0x02, 0x03, 0x00, 0x00, 0x02, 0x06, 0x01, 0x00, 0x04, 0x0b, 0x08, 0x00, 0x09, 0x00, 0x00, 0x00
        /*0020*/ 	.byte	0x00, 0x00, 0x00, 0x00


//--------------------- .nv.info._Z17kernel_operationsPiS_ --------------------------
	.section	.nv.info._Z17kernel_operationsPiS_,"",@"SHT_CUDA_INFO"
	.sectionflags	@""
	.align	4


	//----- nvinfo : EIATTR_CUDA_API_VERSION
	.align		4
        /*0000*/ 	.byte	0x04, 0x37
        /*0002*/ 	.short	(.L_7 - .L_6)
.L_6:
        /*0004*/ 	.word	0x00000082


	//----- nvinfo : EIATTR_KPARAM_INFO
	.align		4
.L_7:
        /*0008*/ 	.byte	0x04, 0x17
        /*000a*/ 	.short	(.L_9 - .L_8)
.L_8:
        /*000c*/ 	.word	0x00000000
        /*0010*/ 	.short	0x0001
        /*0012*/ 	.short	0x0008
        /*0014*/ 	.byte	0x00, 0xf5, 0x21, 0x00


	//----- nvinfo : EIATTR_KPARAM_INFO
	.align		4
.L_9:
        /*0018*/ 	.byte	0x04, 0x17
        /*001a*/ 	.short	(.L_11 - .L_10)
.L_10:
        /*001c*/ 	.word	0x00000000
        /*0020*/ 	.short	0x0000
        /*0022*/ 	.short	0x0000
        /*0024*/ 	.byte	0x00, 0xf5, 0x21, 0x00


	//----- nvinfo : EIATTR_SPARSE_MMA_MASK
	.align		4
.L_11:
        /*0028*/ 	.byte	0x03, 0x50
        /*002a*/ 	.short	0x0000


	//----- nvinfo : EIATTR_MAXREG_COUNT
	.align		4
        /*002c*/ 	.byte	0x03, 0x1b
        /*002e*/ 	.short	0x00ff


	//----- nvinfo : EIATTR_MERCURY_ISA_VERSION
	.align		4
        /*0030*/ 	.byte	0x03, 0x5f
        /*0032*/ 	.short	0x0101


	//----- nvinfo : EIATTR_VRC_CTA_INIT_COUNT
	.align		4
        /*0034*/ 	.byte	0x02, 0x4a
	.zero		1
	.zero		1


	//----- nvinfo : EIATTR_EXIT_INSTR_OFFSETS
	.align		4
        /*0038*/ 	.byte	0x04, 0x1c
        /*003a*/ 	.short	(.L_13 - .L_12)


	//   ....[0]....
.L_12:
        /*003c*/ 	.word	0x000000f0


	//----- nvinfo : EIATTR_CBANK_PARAM_SIZE
	.align		4
.L_13:
        /*0040*/ 	.byte	0x03, 0x19
        /*0042*/ 	.short	0x0010


	//----- nvinfo : EIATTR_PARAM_CBANK
	.align		4
        /*0044*/ 	.byte	0x04, 0x0a
        /*0046*/ 	.short	(.L_15 - .L_14)
	.align		4
.L_14:
        /*0048*/ 	.word	index@(.nv.constant0._Z17kernel_operationsPiS_)
        /*004c*/ 	.short	0x0380
        /*004e*/ 	.short	0x0010


	//----- nvinfo : EIATTR_SW_WAR
	.align		4
.L_15:
        /*0050*/ 	.byte	0x04, 0x36
        /*0052*/ 	.short	(.L_17 - .L_16)
.L_16:
        /*0054*/ 	.word	0x00000008
.L_17:


//--------------------- .nv.callgraph             --------------------------
	.section	.nv.callgraph,"",@"SHT_CUDA_CALLGRAPH"
	.align	4
	.sectionentsize	8
	.align		4
        /*0000*/ 	.word	0x00000000
	.align		4
        /*0004*/ 	.word	0xffffffff
	.align		4
        /*0008*/ 	.word	0x00000000
	.align		4
        /*000c*/ 	.word	0xfffffffe
	.align		4
        /*0010*/ 	.word	0x00000000
	.align		4
        /*0014*/ 	.word	0xfffffffd
	.align		4
        /*0018*/ 	.word	0x00000000
	.align		4
        /*001c*/ 	.word	0xfffffffc


//--------------------- .text._Z17kernel_operationsPiS_ --------------------------
	.section	.text._Z17kernel_operationsPiS_,"ax",@progbits
	.align	128
        .global         _Z17kernel_operationsPiS_
        .type           _Z17kernel_operationsPiS_,@function
        .size           _Z17kernel_operationsPiS_,(.L_x_1 - _Z17kernel_operationsPiS_)
        .other          _Z17kernel_operationsPiS_,@"STO_CUDA_ENTRY STV_DEFAULT"
_Z17kernel_operationsPiS_:
.text._Z17kernel_operationsPiS_:
[----:B------:R-:W-:Y:S01]  /*0000*/  LDC R1, c[0x0][0x37c] ;  /* 0x0000df00ff017b82 */ /* 0x000fe20000000800 */
[----:B------:R-:W0:Y:S07]  /*0010*/  S2R R0, SR_TID.X ;  /* 0x0000000000007919 */ /* 0x000e2e0000002100 */
[----:B------:R-:W0:Y:S01]  /*0020*/  S2UR UR6, SR_CTAID.X ;  /* 0x00000000000679c3 */ /* 0x000e220000002500 */
[----:B------:R-:W1:Y:S07]  /*0030*/  LDCU.64 UR4, c[0x0][0x358] ;  /* 0x00006b00ff0477ac */ /* 0x000e6e0008000a00 */
[----:B------:R-:W0:Y:S08]  /*0040*/  LDC R7, c[0x0][0x360] ;  /* 0x0000d800ff077b82 */ /* 0x000e300000000800 */
[----:B------:R-:W2:Y:S08]  /*0050*/  LDC.64 R4, c[0x0][0x388] ;  /* 0x0000e200ff047b82 */ /* 0x000eb00000000a00 */
[----:B------:R-:W3:Y:S01]  /*0060*/  LDC.64 R2, c[0x0][0x380] ;  /* 0x0000e000ff027b82 */ /* 0x000ee20000000a00 */
[----:B0-----:R-:W-:-:S04]  /*0070*/  IMAD R7, R7, UR6, R0 ;  /* 0x0000000607077c24 */ /* 0x001fc8000f8e0200 */
[----:B--2---:R-:W-:-:S06]  /*0080*/  IMAD.WIDE.U32 R4, R7, 0x4, R4 ;  /* 0x0000000407047825 */ /* 0x004fcc00078e0004 */
[----:B-1----:R-:W2:Y:S01]  /*0090*/  LDG.E R5, desc[UR4][R4.64] ;  /* 0x0000000404057981 */ /* 0x002ea2000c1e1900 */
[----:B---3--:R-:W-:-:S05]  /*00a0*/  IMAD.WIDE.U32 R2, R7, 0x4, R2 ;  /* 0x0000000407027825 */ /* 0x008fca00078e0002 */
[----:B------:R-:W2:Y:S02]  /*00b0*/  LDG.E R0, desc[UR4][R2.64] ;  /* 0x0000000402007981 */ /* 0x000ea4000c1e1900 */
[----:B--2---:R-:W-:-:S05]  /*00c0*/  IADD3 R0, PT, PT, R0, -R5, RZ ;  /* 0x8000000500007210 */ /* 0x004fca0007ffe0ff */
[----:B------:R-:W-:-:S05]  /*00d0*/  IMAD R7, R0, R0, RZ ;  /* 0x0000000000077224 */ /* 0x000fca00078e02ff */
[----:B------:R-:W-:Y:S01]  /*00e0*/  STG.E desc[UR4][R2.64], R7 ;  /* 0x0000000702007986 */ /* 0x000fe2000c101904 */
[----:B------:R-:W-:Y:S05]  /*00f0*/  EXIT ;  /* 0x000000000000794d */ /* 0x000fea0003800000 */
.L_x_0:
[----:B------:R-:W-:-:S00]  /*0100*/  BRA `(.L_x_0) ;  /* 0xfffffffc00fc7947 */ /* 0x000fc0000383ffff */
[----:B------:R-:W-:-:S00]  /*0110*/  NOP ;  /* 0x0000000000007918 */ /* 0x000fc00000000000 */
        /* <DEDUP_REMOVED lines=14> */
.L_x_1:


//--------------------- .nv.shared.reserved.0     --------------------------
	.section	.nv.shared.reserved.0,"aw",@nobits
	.weak		__nv_reservedSMEM_offset_0_alias
	.size		__nv_reservedSMEM_offset_0_alias, 0, 64
	.other		__nv_reservedSMEM_offset_0_alias,@"STO_CUDA_RESERVED_SHARED STV_DEFAULT"
__nv_reservedSMEM_offset_0_alias:
	.zero		0
	.zero		64


//--------------------- .nv.constant0._Z17kernel_operationsPiS_ --------------------------
	.section	.nv.constant0._Z17kernel_operationsPiS_,"a",@progbits
	.sectionflags	@""
	.align	4
.nv.constant0._Z17kernel_operationsPiS_:
	.zero		912


//--------------------- SYMBOLS --------------------------

	.type		.nv.reservedSmem.offset0,@object
	.size		.nv.reservedSmem.offset0,0x4
